//
// Generated by NVIDIA NVVM Compiler
//
// Compiler Build ID: CL-36424714
// Cuda compilation tools, release 13.0, V13.0.88
// Based on NVVM 20.0.0
//

.version 9.0
.target sm_100
.address_size 64

	// .globl	_Z13MatrixMulCUDAILi16EEvPdPKdS2_ii
// _ZZ13MatrixMulCUDAILi16EEvPdPKdS2_iiE2As has been demoted
// _ZZ13MatrixMulCUDAILi16EEvPdPKdS2_iiE2Bs has been demoted

.visible .entry _Z13MatrixMulCUDAILi16EEvPdPKdS2_ii(
	.param .u64 .ptr .align 1 _Z13MatrixMulCUDAILi16EEvPdPKdS2_ii_param_0,
	.param .u64 .ptr .align 1 _Z13MatrixMulCUDAILi16EEvPdPKdS2_ii_param_1,
	.param .u64 .ptr .align 1 _Z13MatrixMulCUDAILi16EEvPdPKdS2_ii_param_2,
	.param .u32 _Z13MatrixMulCUDAILi16EEvPdPKdS2_ii_param_3,
	.param .u32 _Z13MatrixMulCUDAILi16EEvPdPKdS2_ii_param_4
)
{
	.reg .pred 	%p<5>;
	.reg .b32 	%r<75>;
	.reg .b64 	%rd<24>;
	.reg .b64 	%fd<162>;
	// demoted variable
	.shared .align 8 .b8 _ZZ13MatrixMulCUDAILi16EEvPdPKdS2_iiE2As[2048];
	// demoted variable
	.shared .align 8 .b8 _ZZ13MatrixMulCUDAILi16EEvPdPKdS2_iiE2Bs[2048];
	ld.param.u64 	%rd4, [_Z13MatrixMulCUDAILi16EEvPdPKdS2_ii_param_1];
	ld.param.u64 	%rd5, [_Z13MatrixMulCUDAILi16EEvPdPKdS2_ii_param_2];
	ld.param.u32 	%r30, [_Z13MatrixMulCUDAILi16EEvPdPKdS2_ii_param_3];
	ld.param.u32 	%r31, [_Z13MatrixMulCUDAILi16EEvPdPKdS2_ii_param_4];
	cvta.to.global.u64 	%rd1, %rd5;
	cvta.to.global.u64 	%rd2, %rd4;
	mov.u32 	%r32, %ctaid.x;
	mov.u32 	%r1, %ctaid.y;
	mov.u32 	%r2, %tid.x;
	mov.u32 	%r3, %tid.y;
	mul.lo.s32 	%r33, %r30, %r1;
	shl.b32 	%r74, %r33, 4;
	add.s32 	%r5, %r74, %r30;
	shl.b32 	%r69, %r32, 4;
	shl.b32 	%r7, %r31, 4;
	setp.lt.s32 	%p1, %r30, 1;
	mov.f64 	%fd161, 0d0000000000000000;
	@%p1 bra 	$L__BB0_6;
	ld.param.u32 	%r67, [_Z13MatrixMulCUDAILi16EEvPdPKdS2_ii_param_3];
	mul.lo.s32 	%r8, %r67, %r3;
	shl.b32 	%r34, %r3, 7;
	mov.u32 	%r35, _ZZ13MatrixMulCUDAILi16EEvPdPKdS2_iiE2As;
	add.s32 	%r9, %r35, %r34;
	shl.b32 	%r36, %r2, 3;
	add.s32 	%r10, %r9, %r36;
	mul.lo.s32 	%r11, %r31, %r3;
	mov.u32 	%r37, _ZZ13MatrixMulCUDAILi16EEvPdPKdS2_iiE2Bs;
	add.s32 	%r13, %r37, %r36;
	add.s32 	%r12, %r13, %r34;
	add.s32 	%r14, %r74, 16;
	max.s32 	%r38, %r5, %r14;
	not.b32 	%r39, %r74;
	add.s32 	%r15, %r38, %r39;
	and.b32  	%r40, %r15, 16;
	setp.ne.s32 	%p2, %r40, 0;
	mov.f64 	%fd161, 0d0000000000000000;
	@%p2 bra 	$L__BB0_3;
	add.s32 	%r41, %r8, %r2;
	add.s32 	%r42, %r41, %r74;
	mul.wide.s32 	%rd6, %r42, 8;
	add.s64 	%rd7, %rd2, %rd6;
	ld.global.f64 	%fd10, [%rd7];
	st.shared.f64 	[%r10], %fd10;
	add.s32 	%r43, %r11, %r2;
	add.s32 	%r44, %r43, %r69;
	mul.wide.s32 	%rd8, %r44, 8;
	add.s64 	%rd9, %rd1, %rd8;
	ld.global.f64 	%fd11, [%rd9];
	st.shared.f64 	[%r12], %fd11;
	bar.sync 	0;
	ld.shared.f64 	%fd12, [%r9];
	ld.shared.f64 	%fd13, [%r13];
	fma.rn.f64 	%fd14, %fd12, %fd13, 0d0000000000000000;
	ld.shared.f64 	%fd15, [%r9+8];
	ld.shared.f64 	%fd16, [%r13+128];
	fma.rn.f64 	%fd17, %fd15, %fd16, %fd14;
	ld.shared.f64 	%fd18, [%r9+16];
	ld.shared.f64 	%fd19, [%r13+256];
	fma.rn.f64 	%fd20, %fd18, %fd19, %fd17;
	ld.shared.f64 	%fd21, [%r9+24];
	ld.shared.f64 	%fd22, [%r13+384];
	fma.rn.f64 	%fd23, %fd21, %fd22, %fd20;
	ld.shared.f64 	%fd24, [%r9+32];
	ld.shared.f64 	%fd25, [%r13+512];
	fma.rn.f64 	%fd26, %fd24, %fd25, %fd23;
	ld.shared.f64 	%fd27, [%r9+40];
	ld.shared.f64 	%fd28, [%r13+640];
	fma.rn.f64 	%fd29, %fd27, %fd28, %fd26;
	ld.shared.f64 	%fd30, [%r9+48];
	ld.shared.f64 	%fd31, [%r13+768];
	fma.rn.f64 	%fd32, %fd30, %fd31, %fd29;
	ld.shared.f64 	%fd33, [%r9+56];
	ld.shared.f64 	%fd34, [%r13+896];
	fma.rn.f64 	%fd35, %fd33, %fd34, %fd32;
	ld.shared.f64 	%fd36, [%r9+64];
	ld.shared.f64 	%fd37, [%r13+1024];
	fma.rn.f64 	%fd38, %fd36, %fd37, %fd35;
	ld.shared.f64 	%fd39, [%r9+72];
	ld.shared.f64 	%fd40, [%r13+1152];
	fma.rn.f64 	%fd41, %fd39, %fd40, %fd38;
	ld.shared.f64 	%fd42, [%r9+80];
	ld.shared.f64 	%fd43, [%r13+1280];
	fma.rn.f64 	%fd44, %fd42, %fd43, %fd41;
	ld.shared.f64 	%fd45, [%r9+88];
	ld.shared.f64 	%fd46, [%r13+1408];
	fma.rn.f64 	%fd47, %fd45, %fd46, %fd44;
	ld.shared.f64 	%fd48, [%r9+96];
	ld.shared.f64 	%fd49, [%r13+1536];
	fma.rn.f64 	%fd50, %fd48, %fd49, %fd47;
	ld.shared.f64 	%fd51, [%r9+104];
	ld.shared.f64 	%fd52, [%r13+1664];
	fma.rn.f64 	%fd53, %fd51, %fd52, %fd50;
	ld.shared.f64 	%fd54, [%r9+112];
	ld.shared.f64 	%fd55, [%r13+1792];
	fma.rn.f64 	%fd56, %fd54, %fd55, %fd53;
	ld.shared.f64 	%fd57, [%r9+120];
	ld.shared.f64 	%fd58, [%r13+1920];
	fma.rn.f64 	%fd161, %fd57, %fd58, %fd56;
	bar.sync 	0;
	add.s32 	%r69, %r69, %r7;
	mov.u32 	%r74, %r14;
$L__BB0_3:
	setp.lt.u32 	%p3, %r15, 16;
	@%p3 bra 	$L__BB0_6;
	add.s32 	%r45, %r2, %r69;
	add.s32 	%r46, %r3, 16;
	mad.lo.s32 	%r73, %r31, %r46, %r45;
	add.s32 	%r72, %r45, %r11;
	add.s32 	%r47, %r2, %r74;
	add.s32 	%r71, %r47, %r8;
$L__BB0_5:
	ld.param.u32 	%r68, [_Z13MatrixMulCUDAILi16EEvPdPKdS2_ii_param_3];
	ld.param.u64 	%rd23, [_Z13MatrixMulCUDAILi16EEvPdPKdS2_ii_param_2];
	ld.param.u64 	%rd22, [_Z13MatrixMulCUDAILi16EEvPdPKdS2_ii_param_1];
	mul.wide.s32 	%rd10, %r71, 8;
	cvta.to.global.u64 	%rd11, %rd22;
	add.s64 	%rd12, %rd11, %rd10;
	ld.global.f64 	%fd59, [%rd12];
	st.shared.f64 	[%r10], %fd59;
	cvta.to.global.u64 	%rd13, %rd23;
	mul.wide.s32 	%rd14, %r72, 8;
	add.s64 	%rd15, %rd13, %rd14;
	ld.global.f64 	%fd60, [%rd15];
	st.shared.f64 	[%r12], %fd60;
	bar.sync 	0;
	ld.shared.f64 	%fd61, [%r9];
	ld.shared.f64 	%fd62, [%r13];
	fma.rn.f64 	%fd63, %fd61, %fd62, %fd161;
	ld.shared.f64 	%fd64, [%r9+8];
	ld.shared.f64 	%fd65, [%r13+128];
	fma.rn.f64 	%fd66, %fd64, %fd65, %fd63;
	ld.shared.f64 	%fd67, [%r9+16];
	ld.shared.f64 	%fd68, [%r13+256];
	fma.rn.f64 	%fd69, %fd67, %fd68, %fd66;
	ld.shared.f64 	%fd70, [%r9+24];
	ld.shared.f64 	%fd71, [%r13+384];
	fma.rn.f64 	%fd72, %fd70, %fd71, %fd69;
	ld.shared.f64 	%fd73, [%r9+32];
	ld.shared.f64 	%fd74, [%r13+512];
	fma.rn.f64 	%fd75, %fd73, %fd74, %fd72;
	ld.shared.f64 	%fd76, [%r9+40];
	ld.shared.f64 	%fd77, [%r13+640];
	fma.rn.f64 	%fd78, %fd76, %fd77, %fd75;
	ld.shared.f64 	%fd79, [%r9+48];
	ld.shared.f64 	%fd80, [%r13+768];
	fma.rn.f64 	%fd81, %fd79, %fd80, %fd78;
	ld.shared.f64 	%fd82, [%r9+56];
	ld.shared.f64 	%fd83, [%r13+896];
	fma.rn.f64 	%fd84, %fd82, %fd83, %fd81;
	ld.shared.f64 	%fd85, [%r9+64];
	ld.shared.f64 	%fd86, [%r13+1024];
	fma.rn.f64 	%fd87, %fd85, %fd86, %fd84;
	ld.shared.f64 	%fd88, [%r9+72];
	ld.shared.f64 	%fd89, [%r13+1152];
	fma.rn.f64 	%fd90, %fd88, %fd89, %fd87;
	ld.shared.f64 	%fd91, [%r9+80];
	ld.shared.f64 	%fd92, [%r13+1280];
	fma.rn.f64 	%fd93, %fd91, %fd92, %fd90;
	ld.shared.f64 	%fd94, [%r9+88];
	ld.shared.f64 	%fd95, [%r13+1408];
	fma.rn.f64 	%fd96, %fd94, %fd95, %fd93;
	ld.shared.f64 	%fd97, [%r9+96];
	ld.shared.f64 	%fd98, [%r13+1536];
	fma.rn.f64 	%fd99, %fd97, %fd98, %fd96;
	ld.shared.f64 	%fd100, [%r9+104];
	ld.shared.f64 	%fd101, [%r13+1664];
	fma.rn.f64 	%fd102, %fd100, %fd101, %fd99;
	ld.shared.f64 	%fd103, [%r9+112];
	ld.shared.f64 	%fd104, [%r13+1792];
	fma.rn.f64 	%fd105, %fd103, %fd104, %fd102;
	ld.shared.f64 	%fd106, [%r9+120];
	ld.shared.f64 	%fd107, [%r13+1920];
	fma.rn.f64 	%fd108, %fd106, %fd107, %fd105;
	bar.sync 	0;
	ld.global.f64 	%fd109, [%rd12+128];
	st.shared.f64 	[%r10], %fd109;
	mul.wide.s32 	%rd16, %r73, 8;
	add.s64 	%rd17, %rd13, %rd16;
	ld.global.f64 	%fd110, [%rd17];
	st.shared.f64 	[%r12], %fd110;
	bar.sync 	0;
	ld.shared.f64 	%fd111, [%r9];
	ld.shared.f64 	%fd112, [%r13];
	fma.rn.f64 	%fd113, %fd111, %fd112, %fd108;
	ld.shared.f64 	%fd114, [%r9+8];
	ld.shared.f64 	%fd115, [%r13+128];
	fma.rn.f64 	%fd116, %fd114, %fd115, %fd113;
	ld.shared.f64 	%fd117, [%r9+16];
	ld.shared.f64 	%fd118, [%r13+256];
	fma.rn.f64 	%fd119, %fd117, %fd118, %fd116;
	ld.shared.f64 	%fd120, [%r9+24];
	ld.shared.f64 	%fd121, [%r13+384];
	fma.rn.f64 	%fd122, %fd120, %fd121, %fd119;
	ld.shared.f64 	%fd123, [%r9+32];
	ld.shared.f64 	%fd124, [%r13+512];
	fma.rn.f64 	%fd125, %fd123, %fd124, %fd122;
	ld.shared.f64 	%fd126, [%r9+40];
	ld.shared.f64 	%fd127, [%r13+640];
	fma.rn.f64 	%fd128, %fd126, %fd127, %fd125;
	ld.shared.f64 	%fd129, [%r9+48];
	ld.shared.f64 	%fd130, [%r13+768];
	fma.rn.f64 	%fd131, %fd129, %fd130, %fd128;
	ld.shared.f64 	%fd132, [%r9+56];
	ld.shared.f64 	%fd133, [%r13+896];
	fma.rn.f64 	%fd134, %fd132, %fd133, %fd131;
	ld.shared.f64 	%fd135, [%r9+64];
	ld.shared.f64 	%fd136, [%r13+1024];
	fma.rn.f64 	%fd137, %fd135, %fd136, %fd134;
	ld.shared.f64 	%fd138, [%r9+72];
	ld.shared.f64 	%fd139, [%r13+1152];
	fma.rn.f64 	%fd140, %fd138, %fd139, %fd137;
	ld.shared.f64 	%fd141, [%r9+80];
	ld.shared.f64 	%fd142, [%r13+1280];
	fma.rn.f64 	%fd143, %fd141, %fd142, %fd140;
	ld.shared.f64 	%fd144, [%r9+88];
	ld.shared.f64 	%fd145, [%r13+1408];
	fma.rn.f64 	%fd146, %fd144, %fd145, %fd143;
	ld.shared.f64 	%fd147, [%r9+96];
	ld.shared.f64 	%fd148, [%r13+1536];
	fma.rn.f64 	%fd149, %fd147, %fd148, %fd146;
	ld.shared.f64 	%fd150, [%r9+104];
	ld.shared.f64 	%fd151, [%r13+1664];
	fma.rn.f64 	%fd152, %fd150, %fd151, %fd149;
	ld.shared.f64 	%fd153, [%r9+112];
	ld.shared.f64 	%fd154, [%r13+1792];
	fma.rn.f64 	%fd155, %fd153, %fd154, %fd152;
	ld.shared.f64 	%fd156, [%r9+120];
	ld.shared.f64 	%fd157, [%r13+1920];
	fma.rn.f64 	%fd161, %fd156, %fd157, %fd155;
	bar.sync 	0;
	add.s32 	%r74, %r74, 32;
	shl.b32 	%r55, %r31, 5;
	add.s32 	%r73, %r73, %r55;
	add.s32 	%r72, %r72, %r55;
	add.s32 	%r71, %r71, 32;
	mul.lo.s32 	%r56, %r68, %r1;
	shl.b32 	%r57, %r56, 4;
	add.s32 	%r58, %r57, %r68;
	setp.lt.s32 	%p4, %r74, %r58;
	@%p4 bra 	$L__BB0_5;
$L__BB0_6:
	ld.param.u64 	%rd21, [_Z13MatrixMulCUDAILi16EEvPdPKdS2_ii_param_0];
	cvta.to.global.u64 	%rd18, %rd21;
	mul.lo.s32 	%r59, %r31, %r1;
	shl.b32 	%r60, %r59, 4;
	shl.b32 	%r63, %r32, 4;
	add.s32 	%r64, %r63, %r2;
	mad.lo.s32 	%r65, %r31, %r3, %r64;
	add.s32 	%r66, %r65, %r60;
	mul.wide.s32 	%rd19, %r66, 8;
	add.s64 	%rd20, %rd18, %rd19;
	st.global.f64 	[%rd20], %fd161;
	ret;

}


// ===== COMPILED SASS (sm_100) =====

	.target	sm_100

	.elftype	@"ET_EXEC"


//--------------------- .note.nv.tkinfo           --------------------------
	.section	.note.nv.tkinfo,"",@"SHT_NOTE"
	.sectionflags	@"SHF_NOTE_NV_TKINFO"
	.tkinfo
        /*0018*/ 	.word	0x00000002
        /*0030*/ 	.string	""
        /*0030*/ 	.string	"ptxas"
        /*0030*/ 	.string	"Cuda compilation tools, release 13.0, V13.0.88"
        /*0030*/ 	.string	"Build cuda_13.0.r13.0/compiler.36424714_0"
        /*0030*/ 	.string	"-arch sm_100 -m 64 "



//--------------------- .note.nv.cuinfo           --------------------------
	.section	.note.nv.cuinfo,"",@"SHT_NOTE"
	.sectionflags	@"SHF_NOTE_NV_CUINFO"
        /*0018*/ 	.short	0x0002
        /*001a*/ 	.short	0x0064
        /*001c*/ 	.short	0x0082
	.zero		2


//--------------------- .nv.info                  --------------------------
	.section	.nv.info,"",@"SHT_CUDA_INFO"
	.align	4


	//----- nvinfo : EIATTR_REGCOUNT
	.align		4
        /*0000*/ 	.byte	0x04, 0x2f
        /*0002*/ 	.short	(.L_1 - .L_0)
	.align		4
.L_0:
        /*0004*/ 	.word	index@(_Z13MatrixMulCUDAILi16EEvPdPKdS2_ii)
        /*0008*/ 	.word	0x00000020


	//----- nvinfo : EIATTR_FRAME_SIZE
	.align		4
.L_1:
        /*000c*/ 	.byte	0x04, 0x11
        /*000e*/ 	.short	(.L_3 - .L_2)
	.align		4
.L_2:
        /*0010*/ 	.word	index@(_Z13MatrixMulCUDAILi16EEvPdPKdS2_ii)
        /*0014*/ 	.word	0x00000000


	//----- nvinfo : EIATTR_MIN_STACK_SIZE
	.align		4
.L_3:
        /*0018*/ 	.byte	0x04, 0x12
        /*001a*/ 	.short	(.L_5 - .L_4)
	.align		4
.L_4:
        /*001c*/ 	.word	index@(_Z13MatrixMulCUDAILi16EEvPdPKdS2_ii)
        /*0020*/ 	.word	0x00000000
.L_5:


//--------------------- .nv.compat                --------------------------
	.section	.nv.compat,"",@"SHT_CUDA_COMPAT_INFO"
	.align	4
        /*0000*/ 	.byte	0x02, 0x09, 0x00, 0x00, 0x02, 0x02, 0x01, 0x00, 0x02, 0x05, 0x05, 0x00, 0x03, 0x07, 0x01, 0x01
        /*0010*/ 	.byte	0x02, 0x03, 0x00, 0x00, 0x02, 0x06, 0x01, 0x00, 0x04, 0x0b, 0x08, 0x00, 0x01, 0x00, 0x00, 0x00
        /*0020*/ 	.byte	0x00, 0x00, 0x00, 0x00


//--------------------- .nv.info._Z13MatrixMulCUDAILi16EEvPdPKdS2_ii --------------------------
	.section	.nv.info._Z13MatrixMulCUDAILi16EEvPdPKdS2_ii,"",@"SHT_CUDA_INFO"
	.sectionflags	@""
	.align	4


	//----- nvinfo : EIATTR_CUDA_API_VERSION
	.align		4
        /*0000*/ 	.byte	0x04, 0x37
        /*0002*/ 	.short	(.L_7 - .L_6)
.L_6:
        /*0004*/ 	.word	0x00000082


	//----- nvinfo : EIATTR_KPARAM_INFO
	.align		4
.L_7:
        /*0008*/ 	.byte	0x04, 0x17
        /*000a*/ 	.short	(.L_9 - .L_8)
.L_8:
        /*000c*/ 	.word	0x00000000
        /*0010*/ 	.short	0x0004
        /*0012*/ 	.short	0x001c
        /*0014*/ 	.byte	0x00, 0xf0, 0x11, 0x00


	//----- nvinfo : EIATTR_KPARAM_INFO
	.align		4
.L_9:
        /*0018*/ 	.byte	0x04, 0x17
        /*001a*/ 	.short	(.L_11 - .L_10)
.L_10:
        /*001c*/ 	.word	0x00000000
        /*0020*/ 	.short	0x0003
        /*0022*/ 	.short	0x0018
        /*0024*/ 	.byte	0x00, 0xf0, 0x11, 0x00


	//----- nvinfo : EIATTR_KPARAM_INFO
	.align		4
.L_11:
        /*0028*/ 	.byte	0x04, 0x17
        /*002a*/ 	.short	(.L_13 - .L_12)
.L_12:
        /*002c*/ 	.word	0x00000000
        /*0030*/ 	.short	0x0002
        /*0032*/ 	.short	0x0010
        /*0034*/ 	.byte	0x00, 0xf5, 0x21, 0x00


	//----- nvinfo : EIATTR_KPARAM_INFO
	.align		4
.L_13:
        /*0038*/ 	.byte	0x04, 0x17
        /*003a*/ 	.short	(.L_15 - .L_14)
.L_14:
        /*003c*/ 	.word	0x00000000
        /*0040*/ 	.short	0x0001
        /*0042*/ 	.short	0x0008
        /*0044*/ 	.byte	0x00, 0xf5, 0x21, 0x00


	//----- nvinfo : EIATTR_KPARAM_INFO
	.align		4
.L_15:
        /*0048*/ 	.byte	0x04, 0x17
        /*004a*/ 	.short	(.L_17 - .L_16)
.L_16:
        /*004c*/ 	.word	0x00000000
        /*0050*/ 	.short	0x0000
        /*0052*/ 	.short	0x0000
        /*0054*/ 	.byte	0x00, 0xf5, 0x21, 0x00


	//----- nvinfo : EIATTR_SPARSE_MMA_MASK
	.align		4
.L_17:
        /*0058*/ 	.byte	0x03, 0x50
        /*005a*/ 	.short	0x0000


	//----- nvinfo : EIATTR_MAXREG_COUNT
	.align		4
        /*005c*/ 	.byte	0x03, 0x1b
        /*005e*/ 	.short	0x00ff


	//----- nvinfo : EIATTR_NUM_BARRIERS
	.align		4
        /*0060*/ 	.byte	0x02, 0x4c
        /*0062*/ 	.byte	0x01
	.zero		1


	//----- nvinfo : EIATTR_MERCURY_ISA_VERSION
	.align		4
        /*0064*/ 	.byte	0x03, 0x5f
        /*0066*/ 	.short	0x0101


	//----- nvinfo : EIATTR_VRC_CTA_INIT_COUNT
	.align		4
        /*0068*/ 	.byte	0x02, 0x4a
	.zero		1
	.zero		1


	//----- nvinfo : EIATTR_EXIT_INSTR_OFFSETS
	.align		4
        /*006c*/ 	.byte	0x04, 0x1c
        /*006e*/ 	.short	(.L_19 - .L_18)


	//   ....[0]....
.L_18:
        /*0070*/ 	.word	0x00000d10


	//----- nvinfo : EIATTR_CBANK_PARAM_SIZE
	.align		4
.L_19:
        /*0074*/ 	.byte	0x03, 0x19
        /*0076*/ 	.short	0x0020


	//----- nvinfo : EIATTR_PARAM_CBANK
	.align		4
        /*0078*/ 	.byte	0x04, 0x0a
        /*007a*/ 	.short	(.L_21 - .L_20)
	.align		4
.L_20:
        /*007c*/ 	.word	index@(.nv.constant0._Z13MatrixMulCUDAILi16EEvPdPKdS2_ii)
        /*0080*/ 	.short	0x0380
        /*0082*/ 	.short	0x0020


	//----- nvinfo : EIATTR_SW_WAR
	.align		4
.L_21:
        /*0084*/ 	.byte	0x04, 0x36
        /*0086*/ 	.short	(.L_23 - .L_22)
.L_22:
        /*0088*/ 	.word	0x00000008
.L_23:


//--------------------- .nv.callgraph             --------------------------
	.section	.nv.callgraph,"",@"SHT_CUDA_CALLGRAPH"
	.align	4
	.sectionentsize	8
	.align		4
        /*0000*/ 	.word	0x00000000
	.align		4
        /*0004*/ 	.word	0xffffffff
	.align		4
        /*0008*/ 	.word	0x00000000
	.align		4
        /*000c*/ 	.word	0xfffffffe
	.align		4
        /*0010*/ 	.word	0x00000000
	.align		4
        /*0014*/ 	.word	0xfffffffd
	.align		4
        /*0018*/ 	.word	0x00000000
	.align		4
        /*001c*/ 	.word	0xfffffffc


//--------------------- .text._Z13MatrixMulCUDAILi16EEvPdPKdS2_ii --------------------------
	.section	.text._Z13MatrixMulCUDAILi16EEvPdPKdS2_ii,"ax",@progbits
	.align	128
        .global         _Z13MatrixMulCUDAILi16EEvPdPKdS2_ii
        .type           _Z13MatrixMulCUDAILi16EEvPdPKdS2_ii,@function
        .size           _Z13MatrixMulCUDAILi16EEvPdPKdS2_ii,(.L_x_4 - _Z13MatrixMulCUDAILi16EEvPdPKdS2_ii)
        .other          _Z13MatrixMulCUDAILi16EEvPdPKdS2_ii,@"STO_CUDA_ENTRY STV_DEFAULT"
_Z13MatrixMulCUDAILi16EEvPdPKdS2_ii:
.text._Z13MatrixMulCUDAILi16EEvPdPKdS2_ii:
[----:B------:R-:W-:Y:S01]  /*0000*/  LDC R1, c[0x0][0x37c] ;  /* 0x0000df00ff017b82 */ /* 0x000fe20000000800 */
[----:B------:R-:W0:Y:S01]  /*0010*/  LDCU UR15, c[0x0][0x398] ;  /* 0x00007300ff0f77ac */ /* 0x000e220008000800 */
[----:B------:R-:W1:Y:S06]  /*0020*/  S2R R0, SR_CTAID.X ;  /* 0x0000000000007919 */ /* 0x000e6c0000002500 */
[----:B------:R-:W2:Y:S01]  /*0030*/  S2UR UR14, SR_CTAID.Y ;  /* 0x00000000000e79c3 */ /* 0x000ea20000002600 */
[----:B------:R-:W-:Y:S01]  /*0040*/  CS2R R26, SRZ ;  /* 0x00000000001a7805 */ /* 0x000fe2000001ff00 */
[----:B------:R-:W3:Y:S01]  /*0050*/  LDCU.64 UR12, c[0x0][0x358] ;  /* 0x00006b00ff0c77ac */ /* 0x000ee20008000a00 */
[----:B------:R-:W4:Y:S01]  /*0060*/  S2R R3, SR_TID.X ;  /* 0x0000000000037919 */ /* 0x000f220000002100 */
[----:B------:R-:W1:Y:S01]  /*0070*/  S2R R2, SR_TID.Y ;  /* 0x0000000000027919 */ /* 0x000e620000002200 */
[----:B0-----:R-:W-:-:S09]  /*0080*/  UISETP.GE.AND UP0, UPT, UR15, 0x1, UPT ;  /* 0x000000010f00788c */ /* 0x001fd2000bf06270 */
[----:B---3--:R-:W-:Y:S05]  /*0090*/  BRA.U !UP0, `(.L_x_0) ;  /* 0x0000000908fc7547 */ /* 0x008fea000b800000 */
[----:B--2---:R-:W-:Y:S01]  /*00a0*/  UIMAD UR11, UR14, UR15, URZ ;  /* 0x0000000f0e0b72a4 */ /* 0x004fe2000f8e02ff */
[----:B------:R-:W0:Y:S01]  /*00b0*/  S2UR UR9, SR_CgaCtaId ;  /* 0x00000000000979c3 */ /* 0x000e220000008800 */
[----:B------:R-:W-:Y:S01]  /*00c0*/  UMOV UR6, 0x400 ;  /* 0x0000040000067882 */ /* 0x000fe20000000000 */
[----:B-1----:R-:W-:Y:S01]  /*00d0*/  SHF.L.U32 R18, R0, 0x4, RZ ;  /* 0x0000000400127819 */ /* 0x002fe200000006ff */
[----:B------:R-:W-:Y:S01]  /*00e0*/  USHF.L.U32 UR5, UR11, 0x4, URZ ;  /* 0x000000040b057899 */ /* 0x000fe200080006ff */
[----:B------:R-:W-:Y:S01]  /*00f0*/  CS2R R26, SRZ ;  /* 0x00000000001a7805 */ /* 0x000fe2000001ff00 */
[----:B------:R-:W-:Y:S02]  /*0100*/  UIADD3 UR7, UPT, UPT, UR6, 0x800, URZ ;  /* 0x0000080006077890 */ /* 0x000fe4000fffe0ff */
[----:B------:R-:W-:Y:S02]  /*0110*/  UIADD3 UR4, UPT, UPT, UR5, UR15, URZ ;  /* 0x0000000f05047290 */ /* 0x000fe4000fffe0ff */
[----:B------:R-:W-:-:S02]  /*0120*/  UIADD3 UR10, UPT, UPT, UR5, 0x10, URZ ;  /* 0x00000010050a7890 */ /* 0x000fc4000fffe0ff */
[----:B------:R-:W-:Y:S02]  /*0130*/  ULOP3.LUT UR8, URZ, UR5, URZ, 0x33, !UPT ;  /* 0x00000005ff087292 */ /* 0x000fe4000f8e33ff */
[----:B------:R-:W-:-:S04]  /*0140*/  UISETP.LT.AND UP0, UPT, UR4, UR10, UPT ;  /* 0x0000000a0400728c */ /* 0x000fc8000bf01270 */
[----:B------:R-:W-:-:S04]  /*0150*/  USEL UR4, UR4, UR10, !UP0 ;  /* 0x0000000a04047287 */ /* 0x000fc8000c000000 */
[----:B------:R-:W-:Y:S02]  /*0160*/  UIADD3 UR4, UPT, UPT, UR4, UR8, URZ ;  /* 0x0000000804047290 */ /* 0x000fe4000fffe0ff */
[----:B0-----:R-:W-:Y:S02]  /*0170*/  ULEA UR6, UR9, UR6, 0x18 ;  /* 0x0000000609067291 */ /* 0x001fe4000f8ec0ff */
[----:B------:R-:W-:Y:S02]  /*0180*/  ULOP3.LUT UP0, URZ, UR4, 0x10, URZ, 0xc0, !UPT ;  /* 0x0000001004ff7892 */ /* 0x000fe4000f80c0ff */
[----:B------:R-:W-:Y:S02]  /*0190*/  ULEA UR7, UR9, UR7, 0x18 ;  /* 0x0000000709077291 */ /* 0x000fe4000f8ec0ff */
[----:B------:R-:W-:Y:S01]  /*01a0*/  LEA R16, R2, UR6, 0x7 ;  /* 0x0000000602107c11 */ /* 0x000fe2000f8e38ff */
[----:B------:R-:W-:-:S03]  /*01b0*/  UISETP.GE.U32.AND UP1, UPT, UR4, 0x10, UPT ;  /* 0x000000100400788c */ /* 0x000fc6000bf26070 */
[C---:B----4-:R-:W-:Y:S02]  /*01c0*/  LEA R5, R3.reuse, UR7, 0x3 ;  /* 0x0000000703057c11 */ /* 0x050fe4000f8e18ff */
[----:B------:R-:W-:Y:S02]  /*01d0*/  LEA R6, R3, R16, 0x3 ;  /* 0x0000001003067211 */ /* 0x000fe400078e18ff */
[----:B------:R-:W-:Y:S01]  /*01e0*/  LEA R4, R2, R5, 0x7 ;  /* 0x0000000502047211 */ /* 0x000fe200078e38ff */
[----:B------:R-:W-:Y:S06]  /*01f0*/  BRA.U UP0, `(.L_x_1) ;  /* 0x0000000100e47547 */ /* 0x000fec000b800000 */
[----:B------:R-:W0:Y:S01]  /*0200*/  LDC R7, c[0x0][0x39c] ;  /* 0x0000e700ff077b82 */ /* 0x000e220000000800 */
[----:B------:R-:W-:-:S05]  /*0210*/  IMAD R12, R2, UR15, R3 ;  /* 0x0000000f020c7c24 */ /* 0x000fca000f8e0203 */
[----:B------:R-:W-:Y:S02]  /*0220*/  IADD3 R29, PT, PT, R12, UR5, RZ ;  /* 0x000000050c1d7c10 */ /* 0x000fe4000fffe0ff */
[----:B------:R-:W1:Y:S08]  /*0230*/  LDC.64 R10, c[0x0][0x388] ;  /* 0x0000e200ff0a7b82 */ /* 0x000e700000000a00 */
[----:B------:R-:W2:Y:S01]  /*0240*/  LDC.64 R8, c[0x0][0x390] ;  /* 0x0000e400ff087b82 */ /* 0x000ea20000000a00 */
[----:B0-----:R-:W-:-:S05]  /*0250*/  IMAD R13, R2, R7, R3 ;  /* 0x00000007020d7224 */ /* 0x001fca00078e0203 */
[----:B------:R-:W-:Y:S01]  /*0260*/  IADD3 R13, PT, PT, R18, R13, RZ ;  /* 0x0000000d120d7210 */ /* 0x000fe20007ffe0ff */
[----:B-1----:R-:W-:-:S06]  /*0270*/  IMAD.WIDE R28, R29, 0x8, R10 ;  /* 0x000000081d1c7825 */ /* 0x002fcc00078e020a */
[----:B------:R-:W3:Y:S01]  /*0280*/  LDG.E.64 R28, desc[UR12][R28.64] ;  /* 0x0000000c1c1c7981 */ /* 0x000ee2000c1e1b00 */
[----:B--2---:R-:W-:-:S06]  /*0290*/  IMAD.WIDE R8, R13, 0x8, R8 ;  /* 0x000000080d087825 */ /* 0x004fcc00078e0208 */
[----:B------:R-:W2:Y:S01]  /*02a0*/  LDG.E.64 R8, desc[UR12][R8.64] ;  /* 0x0000000c08087981 */ /* 0x000ea2000c1e1b00 */
[----:B------:R-:W-:Y:S01]  /*02b0*/  LEA R18, R7, R18, 0x4 ;  /* 0x0000001207127211 */ /* 0x000fe200078e20ff */
[----:B------:R-:W-:Y:S02]  /*02c0*/  UMOV UR5, UR10 ;  /* 0x0000000a00057c82 */ /* 0x000fe40008000000 */
[----:B---3--:R-:W-:Y:S04]  /*02d0*/  STS.64 [R6], R28 ;  /* 0x0000001c06007388 */ /* 0x008fe80000000a00 */
[----:B--2---:R-:W-:Y:S01]  /*02e0*/  STS.64 [R4], R8 ;  /* 0x0000000804007388 */ /* 0x004fe20000000a00 */
[----:B------:R-:W-:Y:S06]  /*02f0*/  BAR.SYNC.DEFER_BLOCKING 0x0 ;  /* 0x0000000000007b1d */ /* 0x000fec0000010000 */
[----:B------:R-:W-:Y:S04]  /*0300*/  LDS.64 R22, [R5] ;  /* 0x0000000005167984 */ /* 0x000fe80000000a00 */
[----:B------:R-:W0:Y:S04]  /*0310*/  LDS.128 R12, [R16] ;  /* 0x00000000100c7984 */ /* 0x000e280000000c00 */
[----:B------:R-:W1:Y:S04]  /*0320*/  LDS.64 R26, [R5+0x80] ;  /* 0x00008000051a7984 */ /* 0x000e680000000a00 */
[----:B------:R-:W-:Y:S04]  /*0330*/  LDS.64 R24, [R5+0x100] ;  /* 0x0001000005187984 */ /* 0x000fe80000000a00 */
[----:B------:R-:W2:Y:S04]  /*0340*/  LDS.128 R8, [R16+0x10] ;  /* 0x0000100010087984 */ /* 0x000ea80000000c00 */
[----:B------:R-:W3:Y:S01]  /*0350*/  LDS.64 R20, [R5+0x180] ;  /* 0x0001800005147984 */ /* 0x000ee20000000a00 */
[----:B0-----:R-:W-:-:S03]  /*0360*/  DFMA R12, R12, R22, RZ ;  /* 0x000000160c0c722b */ /* 0x001fc600000000ff */
[----:B------:R-:W-:Y:S05]  /*0370*/  LDS.64 R22, [R5+0x200] ;  /* 0x0002000005167984 */ /* 0x000fea0000000a00 */
[----:B-1----:R-:W-:Y:S02]  /*0380*/  DFMA R26, R26, R14, R12 ;  /* 0x0000000e1a1a722b */ /* 0x002fe4000000000c */
[----:B------:R-:W0:Y:S06]  /*0390*/  LDS.128 R12, [R16+0x20] ;  /* 0x00002000100c7984 */ /* 0x000e2c0000000c00 */
[----:B--2---:R-:W-:Y:S01]  /*03a0*/  DFMA R26, R8, R24, R26 ;  /* 0x00000018081a722b */ /* 0x004fe2000000001a */
[----:B------:R-:W1:Y:S07]  /*03b0*/  LDS.64 R24, [R5+0x280] ;  /* 0x0002800005187984 */ /* 0x000e6e0000000a00 */
[----:B---3--:R-:W-:Y:S01]  /*03c0*/  DFMA R26, R20, R10, R26 ;  /* 0x0000000a141a722b */ /* 0x008fe2000000001a */
[----:B------:R-:W-:Y:S04]  /*03d0*/  LDS.64 R20, [R5+0x300] ;  /* 0x0003000005147984 */ /* 0x000fe80000000a00 */
[----:B------:R-:W2:Y:S03]  /*03e0*/  LDS.128 R8, [R16+0x30] ;  /* 0x0000300010087984 */ /* 0x000ea60000000c00 */
[----:B0-----:R-:W-:Y:S01]  /*03f0*/  DFMA R26, R12, R22, R26 ;  /* 0x000000160c1a722b */ /* 0x001fe2000000001a */
[----:B------:R-:W0:Y:S07]  /*0400*/  LDS.64 R22, [R5+0x380] ;  /* 0x0003800005167984 */ /* 0x000e2e0000000a00 */
[----:B-1----:R-:W-:Y:S01]  /*0410*/  DFMA R26, R24, R14, R26 ;  /* 0x0000000e181a722b */ /* 0x002fe2000000001a */
[----:B------:R-:W-:Y:S04]  /*0420*/  LDS.64 R24, [R5+0x400] ;  /* 0x0004000005187984 */ /* 0x000fe80000000a00 */
[----:B------:R-:W1:Y:S03]  /*0430*/  LDS.128 R12, [R16+0x40] ;  /* 0x00004000100c7984 */ /* 0x000e660000000c00 */
[----:B--2---:R-:W-:Y:S01]  /*0440*/  DFMA R26, R8, R20, R26 ;  /* 0x00000014081a722b */ /* 0x004fe2000000001a */
[----:B------:R-:W2:Y:S07]  /*0450*/  LDS.64 R20, [R5+0x480] ;  /* 0x0004800005147984 */ /* 0x000eae0000000a00 */
[----:B0-----:R-:W-:Y:S01]  /*0460*/  DFMA R26, R22, R10, R26 ;  /* 0x0000000a161a722b */ /* 0x001fe2000000001a */
[----:B------:R-:W-:Y:S04]  /*0470*/  LDS.64 R22, [R5+0x500] ;  /* 0x0005000005167984 */ /* 0x000fe80000000a00 */
[----:B------:R-:W0:Y:S03]  /*0480*/  LDS.128 R8, [R16+0x50] ;  /* 0x0000500010087984 */ /* 0x000e260000000c00 */
[----:B-1----:R-:W-:Y:S01]  /*0490*/  DFMA R26, R12, R24, R26 ;  /* 0x000000180c1a722b */ /* 0x002fe2000000001a */
[----:B------:R-:W1:Y:S07]  /*04a0*/  LDS.64 R24, [R5+0x580] ;  /* 0x0005800005187984 */ /* 0x000e6e0000000a00 */
[----:B--2---:R-:W-:Y:S01]  /*04b0*/  DFMA R26, R20, R14, R26 ;  /* 0x0000000e141a722b */ /* 0x004fe2000000001a */
[----:B------:R-:W-:Y:S04]  /*04c0*/  LDS.64 R20, [R5+0x600] ;  /* 0x0006000005147984 */ /* 0x000fe80000000a00 */
[----:B------:R-:W2:Y:S03]  /*04d0*/  LDS.128 R12, [R16+0x60] ;  /* 0x00006000100c7984 */ /* 0x000ea60000000c00 */
[----:B0-----:R-:W-:Y:S01]  /*04e0*/  DFMA R26, R8, R22, R26 ;  /* 0x00000016081a722b */ /* 0x001fe2000000001a */
[----:B------:R-:W0:Y:S07]  /*04f0*/  LDS.64 R22, [R5+0x680] ;  /* 0x0006800005167984 */ /* 0x000e2e0000000a00 */
[----:B-1----:R-:W-:Y:S01]  /*0500*/  DFMA R26, R24, R10, R26 ;  /* 0x0000000a181a722b */ /* 0x002fe2000000001a */
[----:B------:R-:W-:Y:S04]  /*0510*/  LDS.64 R24, [R5+0x700] ;  /* 0x0007000005187984 */ /* 0x000fe80000000a00 */
[----:B------:R-:W1:Y:S03]  /*0520*/  LDS.128 R8, [R16+0x70] ;  /* 0x0000700010087984 */ /* 0x000e660000000c00 */
[----:B--2---:R-:W-:-:S02]  /*0530*/  DFMA R12, R12, R20, R26 ;  /* 0x000000140c0c722b */ /* 0x004fc4000000001a */
[----:B------:R-:W2:Y:S06]  /*0540*/  LDS.64 R26, [R5+0x780] ;  /* 0x00078000051a7984 */ /* 0x000eac0000000a00 */
[----:B0-----:R-:W-:-:S08]  /*0550*/  DFMA R12, R22, R14, R12 ;  /* 0x0000000e160c722b */ /* 0x001fd0000000000c */
[----:B-1----:R-:W-:-:S08]  /*0560*/  DFMA R8, R8, R24, R12 ;  /* 0x000000180808722b */ /* 0x002fd0000000000c */
[----:B--2---:R-:W-:Y:S01]  /*0570*/  DFMA R26, R26, R10, R8 ;  /* 0x0000000a1a1a722b */ /* 0x004fe20000000008 */
[----:B------:R-:W-:Y:S10]  /*0580*/  BAR.SYNC.DEFER_BLOCKING 0x0 ;  /* 0x0000000000007b1d */ /* 0x000ff40000010000 */
.L_x_1:
[----:B------:R-:W-:Y:S05]  /*0590*/  BRA.U !UP1, `(.L_x_0) ;  /* 0x0000000509bc7547 */ /* 0x000fea000b800000 */
[----:B------:R-:W0:Y:S01]  /*05a0*/  LDC R7, c[0x0][0x39c] ;  /* 0x0000e700ff077b82 */ /* 0x000e220000000800 */
[C---:B------:R-:W-:Y:S01]  /*05b0*/  IMAD.IADD R14, R3.reuse, 0x1, R18 ;  /* 0x00000001030e7824 */ /* 0x040fe200078e0212 */
[----:B------:R-:W-:Y:S02]  /*05c0*/  IADD3 R18, PT, PT, R2, 0x10, RZ ;  /* 0x0000001002127810 */ /* 0x000fe40007ffe0ff */
[----:B------:R-:W-:-:S04]  /*05d0*/  IADD3 R9, PT, PT, R3, UR5, RZ ;  /* 0x0000000503097c10 */ /* 0x000fc8000fffe0ff */
[----:B------:R-:W1:Y:S01]  /*05e0*/  LDC.64 R22, c[0x0][0x388] ;  /* 0x0000e200ff167b82 */ /* 0x000e620000000a00 */
[----:B------:R-:W-:-:S07]  /*05f0*/  IMAD R12, R2, UR15, R9 ;  /* 0x0000000f020c7c24 */ /* 0x000fce000f8e0209 */
[----:B------:R-:W2:Y:S01]  /*0600*/  LDC.64 R20, c[0x0][0x390] ;  /* 0x0000e400ff147b82 */ /* 0x000ea20000000a00 */
[-CC-:B0-----:R-:W-:Y:S02]  /*0610*/  IMAD R18, R18, R7.reuse, R14.reuse ;  /* 0x0000000712127224 */ /* 0x181fe400078e020e */
[----:B------:R-:W-:-:S07]  /*0620*/  IMAD R14, R2, R7, R14 ;  /* 0x00000007020e7224 */ /* 0x000fce00078e020e */
.L_x_2:
[----:B-1----:R-:W-:-:S04]  /*0630*/  IMAD.WIDE R24, R12, 0x8, R22 ;  /* 0x000000080c187825 */ /* 0x002fc800078e0216 */
[----:B--2---:R-:W-:Y:S01]  /*0640*/  IMAD.WIDE R10, R14, 0x8, R20 ;  /* 0x000000080e0a7825 */ /* 0x004fe200078e0214 */
[----:B------:R-:W2:Y:S05]  /*0650*/  LDG.E.64 R28, desc[UR12][R24.64] ;  /* 0x0000000c181c7981 */ /* 0x000eaa000c1e1b00 */
[----:B------:R-:W3:Y:S04]  /*0660*/  LDG.E.64 R10, desc[UR12][R10.64] ;  /* 0x0000000c0a0a7981 */ /* 0x000ee8000c1e1b00 */
[----:B--2---:R-:W-:Y:S04]  /*0670*/  STS.64 [R6], R28 ;  /* 0x0000001c06007388 */ /* 0x004fe80000000a00 */
[----:B---3--:R-:W-:Y:S01]  /*0680*/  STS.64 [R4], R10 ;  /* 0x0000000a04007388 */ /* 0x008fe20000000a00 */
[----:B------:R-:W-:Y:S06]  /*0690*/  BAR.SYNC.DEFER_BLOCKING 0x0 ;  /* 0x0000000000007b1d */ /* 0x000fec0000010000 */
[----:B------:R-:W-:Y:S04]  /*06a0*/  LDS.64 R28, [R5] ;  /* 0x00000000051c7984 */ /* 0x000fe80000000a00 */
[----:B------:R-:W0:Y:S02]  /*06b0*/  LDS.128 R8, [R16] ;  /* 0x0000000010087984 */ /* 0x000e240000000c00 */
[----:B0-----:R-:W-:-:S02]  /*06c0*/  DFMA R8, R8, R28, R26 ;  /* 0x0000001c0808722b */ /* 0x001fc4000000001a */
[----:B------:R-:W0:Y:S04]  /*06d0*/  LDS.64 R28, [R5+0x80] ;  /* 0x00008000051c7984 */ /* 0x000e280000000a00 */
[----:B------:R-:W-:Y:S02]  /*06e0*/  LDS.64 R26, [R5+0x100] ;  /* 0x00010000051a7984 */ /* 0x000fe40000000a00 */
[----:B0-----:R-:W-:Y:S02]  /*06f0*/  DFMA R28, R28, R10, R8 ;  /* 0x0000000a1c1c722b */ /* 0x001fe40000000008 */
[----:B------:R-:W0:Y:S06]  /*0700*/  LDS.128 R8, [R16+0x10] ;  /* 0x0000100010087984 */ /* 0x000e2c0000000c00 */
        /* <DEDUP_REMOVED lines=30> */
[----:B0-----:R-:W-:Y:S01]  /*08f0*/  DFMA R26, R8, R26, R28 ;  /* 0x0000001a081a722b */ /* 0x001fe2000000001c */
[----:B------:R-:W0:Y:S01]  /*0900*/  LDS.64 R8, [R5+0x780] ;  /* 0x0007800005087984 */ /* 0x000e220000000a00 */
[----:B------:R-:W-:Y:S01]  /*0910*/  IMAD.WIDE R28, R18, 0x8, R20 ;  /* 0x00000008121c7825 */ /* 0x000fe200078e0214 */
[----:B------:R-:W-:Y:S06]  /*0920*/  BAR.SYNC.DEFER_BLOCKING 0x0 ;  /* 0x0000000000007b1d */ /* 0x000fec0000010000 */
[----:B------:R-:W2:Y:S04]  /*0930*/  LDG.E.64 R24, desc[UR12][R24.64+0x80] ;  /* 0x0000800c18187981 */ /* 0x000ea8000c1e1b00 */
[----:B------:R-:W3:Y:S01]  /*0940*/  LDG.E.64 R28, desc[UR12][R28.64] ;  /* 0x0000000c1c1c7981 */ /* 0x000ee2000c1e1b00 */
[----:B------:R-:W-:Y:S01]  /*0950*/  UIADD3 UR5, UPT, UPT, UR5, 0x20, URZ ;  /* 0x0000002005057890 */ /* 0x000fe2000fffe0ff */
[C---:B------:R-:W-:Y:S01]  /*0960*/  LEA R14, R7.reuse, R14, 0x5 ;  /* 0x0000000e070e7211 */ /* 0x040fe200078e28ff */
[----:B------:R-:W-:Y:S01]  /*0970*/  ULEA UR4, UR11, UR15, 0x4 ;  /* 0x0000000f0b047291 */ /* 0x000fe2000f8e20ff */
[----:B------:R-:W-:Y:S01]  /*0980*/  VIADD R12, R12, 0x20 ;  /* 0x000000200c0c7836 */ /* 0x000fe20000000000 */
[----:B------:R-:W-:-:S02]  /*0990*/  LEA R18, R7, R18, 0x5 ;  /* 0x0000001207127211 */ /* 0x000fc400078e28ff */
[----:B------:R-:W-:Y:S01]  /*09a0*/  UISETP.GE.AND UP0, UPT, UR5, UR4, UPT ;  /* 0x000000040500728c */ /* 0x000fe2000bf06270 */
[----:B--2---:R0:W-:Y:S04]  /*09b0*/  STS.64 [R6], R24 ;  /* 0x0000001806007388 */ /* 0x0041e80000000a00 */
[----:B---3--:R-:W-:Y:S01]  /*09c0*/  STS.64 [R4], R28 ;  /* 0x0000001c04007388 */ /* 0x008fe20000000a00 */
[----:B------:R-:W-:Y:S06]  /*09d0*/  BAR.SYNC.DEFER_BLOCKING 0x0 ;  /* 0x0000000000007b1d */ /* 0x000fec0000010000 */
[----:B0-----:R-:W-:Y:S01]  /*09e0*/  DFMA R24, R8, R10, R26 ;  /* 0x0000000a0818722b */ /* 0x001fe2000000001a */
[----:B------:R-:W-:Y:S04]  /*09f0*/  LDS.64 R28, [R5] ;  /* 0x00000000051c7984 */ /* 0x000fe80000000a00 */
[----:B------:R-:W0:Y:S04]  /*0a00*/  LDS.128 R8, [R16] ;  /* 0x0000000010087984 */ /* 0x000e280000000c00 */
[----:B------:R-:W1:Y:S01]  /*0a10*/  LDS.64 R26, [R5+0x80] ;  /* 0x00008000051a7984 */ /* 0x000e620000000a00 */
[----:B0-----:R-:W-:-:S03]  /*0a20*/  DFMA R8, R8, R28, R24 ;  /* 0x0000001c0808722b */ /* 0x001fc60000000018 */
[----:B------:R-:W-:Y:S05]  /*0a30*/  LDS.64 R28, [R5+0x100] ;  /* 0x00010000051c7984 */ /* 0x000fea0000000a00 */
[----:B-1----:R-:W-:Y:S02]  /*0a40*/  DFMA R24, R26, R10, R8 ;  /* 0x0000000a1a18722b */ /* 0x002fe40000000008 */
[----:B------:R-:W0:Y:S04]  /*0a50*/  LDS.128 R8, [R16+0x10] ;  /* 0x0000100010087984 */ /* 0x000e280000000c00 */
[----:B------:R-:W1:Y:S02]  /*0a60*/  LDS.64 R26, [R5+0x180] ;  /* 0x00018000051a7984 */ /* 0x000e640000000a00 */
[----:B0-----:R-:W-:-:S02]  /*0a70*/  DFMA R8, R8, R28, R24 ;  /* 0x0000001c0808722b */ /* 0x001fc40000000018 */
[----:B------:R-:W-:Y:S04]  /*0a80*/  LDS.64 R24, [R5+0x200] ;  /* 0x0002000005187984 */ /* 0x000fe80000000a00 */
[----:B------:R-:W-:Y:S02]  /*0a90*/  LDS.64 R28, [R5+0x280] ;  /* 0x00028000051c7984 */ /* 0x000fe40000000a00 */
[----:B-1----:R-:W-:Y:S02]  /*0aa0*/  DFMA R26, R26, R10, R8 ;  /* 0x0000000a1a1a722b */ /* 0x002fe40000000008 */
[----:B------:R-:W0:Y:S06]  /*0ab0*/  LDS.128 R8, [R16+0x20] ;  /* 0x0000200010087984 */ /* 0x000e2c0000000c00 */
[----:B0-----:R-:W-:Y:S01]  /*0ac0*/  DFMA R8, R8, R24, R26 ;  /* 0x000000180808722b */ /* 0x001fe2000000001a */
[----:B------:R-:W-:Y:S04]  /*0ad0*/  LDS.64 R24, [R5+0x300] ;  /* 0x0003000005187984 */ /* 0x000fe80000000a00 */
[----:B------:R-:W-:Y:S03]  /*0ae0*/  LDS.64 R26, [R5+0x380] ;  /* 0x00038000051a7984 */ /* 0x000fe60000000a00 */
[----:B------:R-:W-:-:S02]  /*0af0*/  DFMA R28, R28, R10, R8 ;  /* 0x0000000a1c1c722b */ /* 0x000fc40000000008 */
        /* <DEDUP_REMOVED lines=21> */
[----:B0-----:R-:W-:-:S08]  /*0c50*/  DFMA R8, R8, R24, R28 ;  /* 0x000000180808722b */ /* 0x001fd0000000001c */
[----:B------:R-:W-:Y:S01]  /*0c60*/  DFMA R26, R26, R10, R8 ;  /* 0x0000000a1a1a722b */ /* 0x000fe20000000008 */
[----:B------:R-:W-:Y:S06]  /*0c70*/  BAR.SYNC.DEFER_BLOCKING 0x0 ;  /* 0x0000000000007b1d */ /* 0x000fec0000010000 */
[----:B------:R-:W-:Y:S05]  /*0c80*/  BRA.U !UP0, `(.L_x_2) ;  /* 0xfffffff908687547 */ /* 0x000fea000b83ffff */
.L_x_0:
[----:B------:R-:W0:Y:S01]  /*0c90*/  LDC R6, c[0x0][0x39c] ;  /* 0x0000e700ff067b82 */ /* 0x000e220000000800 */
[----:B-1--4-:R-:W-:-:S07]  /*0ca0*/  LEA R3, R0, R3, 0x4 ;  /* 0x0000000300037211 */ /* 0x012fce00078e20ff */
[----:B------:R-:W1:Y:S01]  /*0cb0*/  LDC.64 R4, c[0x0][0x380] ;  /* 0x0000e000ff047b82 */ /* 0x000e620000000a00 */
[----:B0-----:R-:W-:Y:S02]  /*0cc0*/  IMAD R3, R2, R6, R3 ;  /* 0x0000000602037224 */ /* 0x001fe400078e0203 */
[----:B--2---:R-:W-:-:S05]  /*0cd0*/  IMAD R0, R6, UR14, RZ ;  /* 0x0000000e06007c24 */ /* 0x004fca000f8e02ff */
[----:B------:R-:W-:-:S05]  /*0ce0*/  LEA R3, R0, R3, 0x4 ;  /* 0x0000000300037211 */ /* 0x000fca00078e20ff */
[----:B-1----:R-:W-:-:S05]  /*0cf0*/  IMAD.WIDE R2, R3, 0x8, R4 ;  /* 0x0000000803027825 */ /* 0x002fca00078e0204 */
[----:B------:R-:W-:Y:S01]  /*0d00*/  STG.E.64 desc[UR12][R2.64], R26 ;  /* 0x0000001a02007986 */ /* 0x000fe2000c101b0c */
[----:B------:R-:W-:Y:S05]  /*0d10*/  EXIT ;  /* 0x000000000000794d */ /* 0x000fea0003800000 */
.L_x_3:
[----:B------:R-:W-:-:S00]  /*0d20*/  BRA `(.L_x_3) ;  /* 0xfffffffc00fc7947 */ /* 0x000fc0000383ffff */
[----:B------:R-:W-:-:S00]  /*0d30*/  NOP ;  /* 0x0000000000007918 */ /* 0x000fc00000000000 */
        /* <DEDUP_REMOVED lines=12> */
.L_x_4:


//--------------------- .nv.shared._Z13MatrixMulCUDAILi16EEvPdPKdS2_ii --------------------------
	.section	.nv.shared._Z13MatrixMulCUDAILi16EEvPdPKdS2_ii,"aw",@nobits
	.sectionflags	@""
	.align	8
.nv.shared._Z13MatrixMulCUDAILi16EEvPdPKdS2_ii:
	.zero		5120


//--------------------- .nv.shared.reserved.0     --------------------------
	.section	.nv.shared.reserved.0,"aw",@nobits
	.weak		__nv_reservedSMEM_offset_0_alias
	.size		__nv_reservedSMEM_offset_0_alias, 0, 64
	.other		__nv_reservedSMEM_offset_0_alias,@"STO_CUDA_RESERVED_SHARED STV_DEFAULT"
__nv_reservedSMEM_offset_0_alias:
	.zero		0
	.zero		64


//--------------------- .nv.constant0._Z13MatrixMulCUDAILi16EEvPdPKdS2_ii --------------------------
	.section	.nv.constant0._Z13MatrixMulCUDAILi16EEvPdPKdS2_ii,"a",@progbits
	.sectionflags	@""
	.align	4
.nv.constant0._Z13MatrixMulCUDAILi16EEvPdPKdS2_ii:
	.zero		928


//--------------------- SYMBOLS --------------------------

	.type		.nv.reservedSmem.offset0,@object
	.size		.nv.reservedSmem.offset0,0x4
	.type		.nv.reservedSmem.cap,@object
	.size		.nv.reservedSmem.cap,0x4
